//
// Generated by NVIDIA NVVM Compiler
//
// Compiler Build ID: CL-36424714
// Cuda compilation tools, release 13.0, V13.0.88
// Based on NVVM 20.0.0
//

.version 9.0
.target sm_100
.address_size 64

	// .globl	_Z20kern_fourierwaveletsP6float2iif

.visible .entry _Z20kern_fourierwaveletsP6float2iif(
	.param .u64 .ptr .align 1 _Z20kern_fourierwaveletsP6float2iif_param_0,
	.param .u32 _Z20kern_fourierwaveletsP6float2iif_param_1,
	.param .u32 _Z20kern_fourierwaveletsP6float2iif_param_2,
	.param .f32 _Z20kern_fourierwaveletsP6float2iif_param_3
)
{
	.reg .pred 	%p<4>;
	.reg .b32 	%r<19>;
	.reg .b32 	%f<27>;
	.reg .b64 	%rd<5>;

	ld.param.u64 	%rd1, [_Z20kern_fourierwaveletsP6float2iif_param_0];
	ld.param.u32 	%r3, [_Z20kern_fourierwaveletsP6float2iif_param_1];
	ld.param.u32 	%r4, [_Z20kern_fourierwaveletsP6float2iif_param_2];
	ld.param.f32 	%f1, [_Z20kern_fourierwaveletsP6float2iif_param_3];
	mov.u32 	%r5, %tid.x;
	mov.u32 	%r6, %ctaid.x;
	mov.u32 	%r7, %ntid.x;
	mad.lo.s32 	%r1, %r6, %r7, %r5;
	mov.u32 	%r8, %tid.y;
	mov.u32 	%r9, %ctaid.y;
	mov.u32 	%r10, %ntid.y;
	mad.lo.s32 	%r11, %r9, %r10, %r8;
	shr.u32 	%r12, %r4, 31;
	add.s32 	%r13, %r4, %r12;
	shr.s32 	%r14, %r13, 1;
	setp.ge.s32 	%p1, %r1, %r3;
	setp.gt.s32 	%p2, %r11, %r14;
	or.pred  	%p3, %p1, %p2;
	@%p3 bra 	$L__BB0_2;
	cvta.to.global.u64 	%rd2, %rd1;
	cvt.rn.f32.u32 	%f2, %r11;
	div.rn.f32 	%f3, %f2, %f1;
	neg.f32 	%f4, %f3;
	mul.f32 	%f5, %f3, %f4;
	mul.f32 	%f6, %f5, 0f3F000000;
	fma.rn.f32 	%f7, %f6, 0f3BBB989D, 0f3F000000;
	cvt.sat.f32.f32 	%f8, %f7;
	mov.f32 	%f9, 0f4B400001;
	mov.f32 	%f10, 0f437C0000;
	fma.rm.f32 	%f11, %f8, %f10, %f9;
	add.f32 	%f12, %f11, 0fCB40007F;
	neg.f32 	%f13, %f12;
	fma.rn.f32 	%f14, %f6, 0f3FB8AA3B, %f13;
	fma.rn.f32 	%f15, %f6, 0f32A57060, %f14;
	mov.b32 	%r16, %f11;
	shl.b32 	%r17, %r16, 23;
	mov.b32 	%f16, %r17;
	ex2.approx.ftz.f32 	%f17, %f15;
	mul.f32 	%f18, %f17, %f16;
	mov.f32 	%f19, 0f3F800000;
	sub.f32 	%f20, %f19, %f18;
	mad.lo.s32 	%r18, %r3, %r11, %r1;
	cvt.rn.f32.s32 	%f21, %r4;
	div.rn.f32 	%f22, %f20, %f21;
	mul.wide.s32 	%rd3, %r18, 8;
	add.s64 	%rd4, %rd2, %rd3;
	ld.global.v2.f32 	{%f23, %f24}, [%rd4];
	mul.f32 	%f25, %f23, %f22;
	mul.f32 	%f26, %f24, %f22;
	st.global.v2.f32 	[%rd4], {%f25, %f26};
$L__BB0_2:
	ret;

}


// ===== COMPILED SASS (sm_100) =====

	.target	sm_100

	.elftype	@"ET_EXEC"


//--------------------- .note.nv.tkinfo           --------------------------
	.section	.note.nv.tkinfo,"",@"SHT_NOTE"
	.sectionflags	@"SHF_NOTE_NV_TKINFO"
	.tkinfo
        /*0018*/ 	.word	0x00000002
        /*0030*/ 	.string	""
        /*0030*/ 	.string	"ptxas"
        /*0030*/ 	.string	"Cuda compilation tools, release 13.0, V13.0.88"
        /*0030*/ 	.string	"Build cuda_13.0.r13.0/compiler.36424714_0"
        /*0030*/ 	.string	"-arch sm_100 -m 64 "



//--------------------- .note.nv.cuinfo           --------------------------
	.section	.note.nv.cuinfo,"",@"SHT_NOTE"
	.sectionflags	@"SHF_NOTE_NV_CUINFO"
        /*0018*/ 	.short	0x0002
        /*001a*/ 	.short	0x0064
        /*001c*/ 	.short	0x0082
	.zero		2


//--------------------- .nv.info                  --------------------------
	.section	.nv.info,"",@"SHT_CUDA_INFO"
	.align	4


	//----- nvinfo : EIATTR_REGCOUNT
	.align		4
        /*0000*/ 	.byte	0x04, 0x2f
        /*0002*/ 	.short	(.L_1 - .L_0)
	.align		4
.L_0:
        /*0004*/ 	.word	index@(_Z20kern_fourierwaveletsP6float2iif)
        /*0008*/ 	.word	0x00000011


	//----- nvinfo : EIATTR_FRAME_SIZE
	.align		4
.L_1:
        /*000c*/ 	.byte	0x04, 0x11
        /*000e*/ 	.short	(.L_3 - .L_2)
	.align		4
.L_2:
        /*0010*/ 	.word	index@($__internal_0_$__cuda_sm3x_div_rn_noftz_f32_slowpath)
        /*0014*/ 	.word	0x00000000


	//----- nvinfo : EIATTR_FRAME_SIZE
	.align		4
.L_3:
        /*0018*/ 	.byte	0x04, 0x11
        /*001a*/ 	.short	(.L_5 - .L_4)
	.align		4
.L_4:
        /*001c*/ 	.word	index@(_Z20kern_fourierwaveletsP6float2iif)
        /*0020*/ 	.word	0x00000000


	//----- nvinfo : EIATTR_MIN_STACK_SIZE
	.align		4
.L_5:
        /*0024*/ 	.byte	0x04, 0x12
        /*0026*/ 	.short	(.L_7 - .L_6)
	.align		4
.L_6:
        /*0028*/ 	.word	index@(_Z20kern_fourierwaveletsP6float2iif)
        /*002c*/ 	.word	0x00000000
.L_7:


//--------------------- .nv.compat                --------------------------
	.section	.nv.compat,"",@"SHT_CUDA_COMPAT_INFO"
	.align	4
        /*0000*/ 	.byte	0x02, 0x09, 0x00, 0x00, 0x02, 0x02, 0x01, 0x00, 0x02, 0x05, 0x05, 0x00, 0x03, 0x07, 0x01, 0x01
        /*0010*/ 	.byte	0x02, 0x03, 0x00, 0x00, 0x02, 0x06, 0x01, 0x00, 0x04, 0x0b, 0x08, 0x00, 0x01, 0x00, 0x00, 0x00
        /*0020*/ 	.byte	0x00, 0x00, 0x00, 0x00


//--------------------- .nv.info._Z20kern_fourierwaveletsP6float2iif --------------------------
	.section	.nv.info._Z20kern_fourierwaveletsP6float2iif,"",@"SHT_CUDA_INFO"
	.sectionflags	@""
	.align	4


	//----- nvinfo : EIATTR_CUDA_API_VERSION
	.align		4
        /*0000*/ 	.byte	0x04, 0x37
        /*0002*/ 	.short	(.L_9 - .L_8)
.L_8:
        /*0004*/ 	.word	0x00000082


	//----- nvinfo : EIATTR_KPARAM_INFO
	.align		4
.L_9:
        /*0008*/ 	.byte	0x04, 0x17
        /*000a*/ 	.short	(.L_11 - .L_10)
.L_10:
        /*000c*/ 	.word	0x00000000
        /*0010*/ 	.short	0x0003
        /*0012*/ 	.short	0x0010
        /*0014*/ 	.byte	0x00, 0xf0, 0x11, 0x00


	//----- nvinfo : EIATTR_KPARAM_INFO
	.align		4
.L_11:
        /*0018*/ 	.byte	0x04, 0x17
        /*001a*/ 	.short	(.L_13 - .L_12)
.L_12:
        /*001c*/ 	.word	0x00000000
        /*0020*/ 	.short	0x0002
        /*0022*/ 	.short	0x000c
        /*0024*/ 	.byte	0x00, 0xf0, 0x11, 0x00


	//----- nvinfo : EIATTR_KPARAM_INFO
	.align		4
.L_13:
        /*0028*/ 	.byte	0x04, 0x17
        /*002a*/ 	.short	(.L_15 - .L_14)
.L_14:
        /*002c*/ 	.word	0x00000000
        /*0030*/ 	.short	0x0001
        /*0032*/ 	.short	0x0008
        /*0034*/ 	.byte	0x00, 0xf0, 0x11, 0x00


	//----- nvinfo : EIATTR_KPARAM_INFO
	.align		4
.L_15:
        /*0038*/ 	.byte	0x04, 0x17
        /*003a*/ 	.short	(.L_17 - .L_16)
.L_16:
        /*003c*/ 	.word	0x00000000
        /*0040*/ 	.short	0x0000
        /*0042*/ 	.short	0x0000
        /*0044*/ 	.byte	0x00, 0xf5, 0x21, 0x00


	//----- nvinfo : EIATTR_SPARSE_MMA_MASK
	.align		4
.L_17:
        /*0048*/ 	.byte	0x03, 0x50
        /*004a*/ 	.short	0x0000


	//----- nvinfo : EIATTR_MAXREG_COUNT
	.align		4
        /*004c*/ 	.byte	0x03, 0x1b
        /*004e*/ 	.short	0x00ff


	//----- nvinfo : EIATTR_MERCURY_ISA_VERSION
	.align		4
        /*0050*/ 	.byte	0x03, 0x5f
        /*0052*/ 	.short	0x0101


	//----- nvinfo : EIATTR_VRC_CTA_INIT_COUNT
	.align		4
        /*0054*/ 	.byte	0x02, 0x4a
	.zero		1
	.zero		1


	//----- nvinfo : EIATTR_EXIT_INSTR_OFFSETS
	.align		4
        /*0058*/ 	.byte	0x04, 0x1c
        /*005a*/ 	.short	(.L_19 - .L_18)


	//   ....[0]....
.L_18:
        /*005c*/ 	.word	0x000000e0


	//   ....[1]....
        /*0060*/ 	.word	0x00000430


	//----- nvinfo : EIATTR_CRS_STACK_SIZE
	.align		4
.L_19:
        /*0064*/ 	.byte	0x04, 0x1e
        /*0066*/ 	.short	(.L_21 - .L_20)
.L_20:
        /*0068*/ 	.word	0x00000000


	//----- nvinfo : EIATTR_CBANK_PARAM_SIZE
	.align		4
.L_21:
        /*006c*/ 	.byte	0x03, 0x19
        /*006e*/ 	.short	0x0014


	//----- nvinfo : EIATTR_PARAM_CBANK
	.align		4
        /*0070*/ 	.byte	0x04, 0x0a
        /*0072*/ 	.short	(.L_23 - .L_22)
	.align		4
.L_22:
        /*0074*/ 	.word	index@(.nv.constant0._Z20kern_fourierwaveletsP6float2iif)
        /*0078*/ 	.short	0x0380
        /*007a*/ 	.short	0x0014


	//----- nvinfo : EIATTR_SW_WAR
	.align		4
.L_23:
        /*007c*/ 	.byte	0x04, 0x36
        /*007e*/ 	.short	(.L_25 - .L_24)
.L_24:
        /*0080*/ 	.word	0x00000008
.L_25:


//--------------------- .nv.callgraph             --------------------------
	.section	.nv.callgraph,"",@"SHT_CUDA_CALLGRAPH"
	.align	4
	.sectionentsize	8
	.align		4
        /*0000*/ 	.word	0x00000000
	.align		4
        /*0004*/ 	.word	0xffffffff
	.align		4
        /*0008*/ 	.word	0x00000000
	.align		4
        /*000c*/ 	.word	0xfffffffe
	.align		4
        /*0010*/ 	.word	0x00000000
	.align		4
        /*0014*/ 	.word	0xfffffffd
	.align		4
        /*0018*/ 	.word	0x00000000
	.align		4
        /*001c*/ 	.word	0xfffffffc


//--------------------- .text._Z20kern_fourierwaveletsP6float2iif --------------------------
	.section	.text._Z20kern_fourierwaveletsP6float2iif,"ax",@progbits
	.align	128
        .global         _Z20kern_fourierwaveletsP6float2iif
        .type           _Z20kern_fourierwaveletsP6float2iif,@function
        .size           _Z20kern_fourierwaveletsP6float2iif,(.L_x_16 - _Z20kern_fourierwaveletsP6float2iif)
        .other          _Z20kern_fourierwaveletsP6float2iif,@"STO_CUDA_ENTRY STV_DEFAULT"
_Z20kern_fourierwaveletsP6float2iif:
.text._Z20kern_fourierwaveletsP6float2iif:
[----:B------:R-:W-:Y:S01]  /*0000*/  LDC R1, c[0x0][0x37c] ;  /* 0x0000df00ff017b82 */ /* 0x000fe20000000800 */
[----:B------:R-:W0:Y:S07]  /*0010*/  S2R R5, SR_TID.Y ;  /* 0x0000000000057919 */ /* 0x000e2e0000002200 */
[----:B------:R-:W1:Y:S01]  /*0020*/  LDC R3, c[0x0][0x360] ;  /* 0x0000d800ff037b82 */ /* 0x000e620000000800 */
[----:B------:R-:W2:Y:S01]  /*0030*/  LDCU.64 UR8, c[0x0][0x388] ;  /* 0x00007100ff0877ac */ /* 0x000ea20008000a00 */
[----:B------:R-:W1:Y:S06]  /*0040*/  S2R R2, SR_TID.X ;  /* 0x0000000000027919 */ /* 0x000e6c0000002100 */
[----:B------:R-:W0:Y:S08]  /*0050*/  S2UR UR6, SR_CTAID.Y ;  /* 0x00000000000679c3 */ /* 0x000e300000002600 */
[----:B------:R-:W0:Y:S01]  /*0060*/  LDC R0, c[0x0][0x364] ;  /* 0x0000d900ff007b82 */ /* 0x000e220000000800 */
[----:B--2---:R-:W-:-:S04]  /*0070*/  ULEA.HI UR4, UR9, UR9, URZ, 0x1 ;  /* 0x0000000909047291 */ /* 0x004fc8000f8f08ff */
[----:B------:R-:W-:-:S03]  /*0080*/  USHF.R.S32.HI UR4, URZ, 0x1, UR4 ;  /* 0x00000001ff047899 */ /* 0x000fc60008011404 */
[----:B------:R-:W1:Y:S01]  /*0090*/  S2UR UR5, SR_CTAID.X ;  /* 0x00000000000579c3 */ /* 0x000e620000002500 */
[----:B0-----:R-:W-:-:S05]  /*00a0*/  IMAD R5, R0, UR6, R5 ;  /* 0x0000000600057c24 */ /* 0x001fca000f8e0205 */
[----:B------:R-:W-:Y:S01]  /*00b0*/  ISETP.GT.AND P0, PT, R5, UR4, PT ;  /* 0x0000000405007c0c */ /* 0x000fe2000bf04270 */
[----:B-1----:R-:W-:-:S05]  /*00c0*/  IMAD R2, R3, UR5, R2 ;  /* 0x0000000503027c24 */ /* 0x002fca000f8e0202 */
[----:B------:R-:W-:-:S13]  /*00d0*/  ISETP.GE.OR P0, PT, R2, UR8, P0 ;  /* 0x0000000802007c0c */ /* 0x000fda0008706670 */
[----:B------:R-:W-:Y:S05]  /*00e0*/  @P0 EXIT ;  /* 0x000000000000094d */ /* 0x000fea0003800000 */
[----:B------:R-:W0:Y:S01]  /*00f0*/  LDC R7, c[0x0][0x390] ;  /* 0x0000e400ff077b82 */ /* 0x000e220000000800 */
[----:B------:R-:W-:Y:S01]  /*0100*/  I2FP.F32.U32 R0, R5 ;  /* 0x0000000500007245 */ /* 0x000fe20000201000 */
[----:B------:R-:W-:Y:S01]  /*0110*/  BSSY.RECONVERGENT B0, `(.L_x_0) ;  /* 0x000000e000007945 */ /* 0x000fe20003800200 */
[----:B0-----:R-:W0:Y:S08]  /*0120*/  MUFU.RCP R3, R7 ;  /* 0x0000000700037308 */ /* 0x001e300000001000 */
[----:B------:R-:W1:Y:S01]  /*0130*/  FCHK P0, R0, R7 ;  /* 0x0000000700007302 */ /* 0x000e620000000000 */
[----:B0-----:R-:W-:-:S04]  /*0140*/  FFMA R4, R3, -R7, 1 ;  /* 0x3f80000003047423 */ /* 0x001fc80000000807 */
[----:B------:R-:W-:-:S04]  /*0150*/  FFMA R3, R3, R4, R3 ;  /* 0x0000000403037223 */ /* 0x000fc80000000003 */
[----:B------:R-:W-:-:S04]  /*0160*/  FFMA R4, R0, R3, RZ ;  /* 0x0000000300047223 */ /* 0x000fc800000000ff */
[----:B------:R-:W-:-:S04]  /*0170*/  FFMA R6, R4, -R7, R0 ;  /* 0x8000000704067223 */ /* 0x000fc80000000000 */
[----:B------:R-:W-:Y:S01]  /*0180*/  FFMA R3, R3, R6, R4 ;  /* 0x0000000603037223 */ /* 0x000fe20000000004 */
[----:B-1----:R-:W-:Y:S06]  /*0190*/  @!P0 BRA `(.L_x_1) ;  /* 0x0000000000148947 */ /* 0x002fec0003800000 */
[----:B------:R-:W0:Y:S01]  /*01a0*/  LDCU UR4, c[0x0][0x390] ;  /* 0x00007200ff0477ac */ /* 0x000e220008000800 */
[----:B------:R-:W-:Y:S01]  /*01b0*/  MOV R4, 0x1e0 ;  /* 0x000001e000047802 */ /* 0x000fe20000000f00 */
[----:B0-----:R-:W-:-:S07]  /*01c0*/  IMAD.U32 R3, RZ, RZ, UR4 ;  /* 0x00000004ff037e24 */ /* 0x001fce000f8e00ff */
[----:B------:R-:W-:Y:S05]  /*01d0*/  CALL.REL.NOINC `($__internal_0_$__cuda_sm3x_div_rn_noftz_f32_slowpath) ;  /* 0x0000000000987944 */ /* 0x000fea0003c00000 */
[----:B------:R-:W-:-:S07]  /*01e0*/  IMAD.MOV.U32 R3, RZ, RZ, R0 ;  /* 0x000000ffff037224 */ /* 0x000fce00078e0000 */
.L_x_1:
[----:B------:R-:W-:Y:S05]  /*01f0*/  BSYNC.RECONVERGENT B0 ;  /* 0x0000000000007941 */ /* 0x000fea0003800200 */
.L_x_0:
[----:B------:R-:W-:Y:S02]  /*0200*/  IMAD.MOV.U32 R0, RZ, RZ, 0x3bbb989d ;  /* 0x3bbb989dff007424 */ /* 0x000fe400078e00ff */
[----:B------:R-:W-:Y:S01]  /*0210*/  FMUL.D2 R3, R3, -R3 ;  /* 0x8000000303037220 */ /* 0x000fe20000300000 */
[----:B------:R-:W-:Y:S01]  /*0220*/  IMAD.MOV.U32 R7, RZ, RZ, 0x437c0000 ;  /* 0x437c0000ff077424 */ /* 0x000fe200078e00ff */
[----:B------:R-:W0:Y:S01]  /*0230*/  LDCU.64 UR6, c[0x0][0x388] ;  /* 0x00007100ff0677ac */ /* 0x000e220008000a00 */
[----:B------:R-:W-:Y:S01]  /*0240*/  BSSY.RECONVERGENT B0, `(.L_x_2) ;  /* 0x0000018000007945 */ /* 0x000fe20003800200 */
[----:B------:R-:W-:Y:S01]  /*0250*/  FFMA.SAT R0, R3, R0, 0.5 ;  /* 0x3f00000003007423 */ /* 0x000fe20000002000 */
[----:B------:R-:W1:Y:S03]  /*0260*/  LDCU.64 UR4, c[0x0][0x358] ;  /* 0x00006b00ff0477ac */ /* 0x000e660008000a00 */
[----:B------:R-:W-:-:S04]  /*0270*/  FFMA.RM R0, R0, R7, 12582913 ;  /* 0x4b40000100007423 */ /* 0x000fc80000004007 */
[C---:B------:R-:W-:Y:S01]  /*0280*/  FADD R4, R0.reuse, -12583039 ;  /* 0xcb40007f00047421 */ /* 0x040fe20000000000 */
[----:B------:R-:W-:-:S03]  /*0290*/  SHF.L.U32 R0, R0, 0x17, RZ ;  /* 0x0000001700007819 */ /* 0x000fc600000006ff */
[----:B------:R-:W-:-:S04]  /*02a0*/  FFMA R4, R3, 1.4426950216293334961, -R4 ;  /* 0x3fb8aa3b03047823 */ /* 0x000fc80000000804 */
[----:B------:R-:W-:Y:S01]  /*02b0*/  FFMA R4, R3, 1.925963033500011079e-08, R4 ;  /* 0x32a5706003047823 */ /* 0x000fe20000000004 */
[----:B0-----:R-:W-:Y:S01]  /*02c0*/  I2FP.F32.S32 R7, UR7 ;  /* 0x0000000700077c45 */ /* 0x001fe20008201400 */
[----:B------:R-:W-:Y:S02]  /*02d0*/  IMAD R2, R5, UR6, R2 ;  /* 0x0000000605027c24 */ /* 0x000fe4000f8e0202 */
[----:B------:R-:W0:Y:S08]  /*02e0*/  MUFU.EX2 R3, R4 ;  /* 0x0000000400037308 */ /* 0x000e300000000800 */
[----:B------:R-:W2:Y:S01]  /*02f0*/  MUFU.RCP R6, R7 ;  /* 0x0000000700067308 */ /* 0x000ea20000001000 */
[----:B0-----:R-:W-:-:S07]  /*0300*/  FFMA R0, R0, -R3, 1 ;  /* 0x3f80000000007423 */ /* 0x001fce0000000803 */
[----:B------:R-:W0:Y:S01]  /*0310*/  FCHK P0, R0, R7 ;  /* 0x0000000700007302 */ /* 0x000e220000000000 */
[----:B--2---:R-:W-:-:S04]  /*0320*/  FFMA R9, -R7, R6, 1 ;  /* 0x3f80000007097423 */ /* 0x004fc80000000106 */
[----:B------:R-:W-:-:S04]  /*0330*/  FFMA R9, R6, R9, R6 ;  /* 0x0000000906097223 */ /* 0x000fc80000000006 */
[----:B------:R-:W-:-:S04]  /*0340*/  FFMA R6, R0, R9, RZ ;  /* 0x0000000900067223 */ /* 0x000fc800000000ff */
[----:B------:R-:W-:-:S04]  /*0350*/  FFMA R3, -R7, R6, R0 ;  /* 0x0000000607037223 */ /* 0x000fc80000000100 */
[----:B------:R-:W-:Y:S01]  /*0360*/  FFMA R6, R9, R3, R6 ;  /* 0x0000000309067223 */ /* 0x000fe20000000006 */
[----:B01----:R-:W-:Y:S06]  /*0370*/  @!P0 BRA `(.L_x_3) ;  /* 0x0000000000108947 */ /* 0x003fec0003800000 */
[----:B------:R-:W-:Y:S01]  /*0380*/  IMAD.MOV.U32 R3, RZ, RZ, R7 ;  /* 0x000000ffff037224 */ /* 0x000fe200078e0007 */
[----:B------:R-:W-:-:S07]  /*0390*/  MOV R4, 0x3b0 ;  /* 0x000003b000047802 */ /* 0x000fce0000000f00 */
[----:B------:R-:W-:Y:S05]  /*03a0*/  CALL.REL.NOINC `($__internal_0_$__cuda_sm3x_div_rn_noftz_f32_slowpath) ;  /* 0x0000000000247944 */ /* 0x000fea0003c00000 */
[----:B------:R-:W-:-:S07]  /*03b0*/  IMAD.MOV.U32 R6, RZ, RZ, R0 ;  /* 0x000000ffff067224 */ /* 0x000fce00078e0000 */
.L_x_3:
[----:B------:R-:W-:Y:S05]  /*03c0*/  BSYNC.RECONVERGENT B0 ;  /* 0x0000000000007941 */ /* 0x000fea0003800200 */
.L_x_2:
[----:B------:R-:W0:Y:S02]  /*03d0*/  LDC.64 R4, c[0x0][0x380] ;  /* 0x0000e000ff047b82 */ /* 0x000e240000000a00 */
[----:B0-----:R-:W-:-:S05]  /*03e0*/  IMAD.WIDE R2, R2, 0x8, R4 ;  /* 0x0000000802027825 */ /* 0x001fca00078e0204 */
[----:B------:R-:W2:Y:S02]  /*03f0*/  LDG.E.64 R4, desc[UR4][R2.64] ;  /* 0x0000000402047981 */ /* 0x000ea4000c1e1b00 */
[-C--:B--2---:R-:W-:Y:S01]  /*0400*/  FMUL R4, R4, R6.reuse ;  /* 0x0000000604047220 */ /* 0x084fe20000400000 */
[----:B------:R-:W-:-:S05]  /*0410*/  FMUL R5, R5, R6 ;  /* 0x0000000605057220 */ /* 0x000fca0000400000 */
[----:B------:R-:W-:Y:S01]  /*0420*/  STG.E.64 desc[UR4][R2.64], R4 ;  /* 0x0000000402007986 */ /* 0x000fe2000c101b04 */
[----:B------:R-:W-:Y:S05]  /*0430*/  EXIT ;  /* 0x000000000000794d */ /* 0x000fea0003800000 */
        .weak           $__internal_0_$__cuda_sm3x_div_rn_noftz_f32_slowpath
        .type           $__internal_0_$__cuda_sm3x_div_rn_noftz_f32_slowpath,@function
        .size           $__internal_0_$__cuda_sm3x_div_rn_noftz_f32_slowpath,(.L_x_16 - $__internal_0_$__cuda_sm3x_div_rn_noftz_f32_slowpath)
$__internal_0_$__cuda_sm3x_div_rn_noftz_f32_slowpath:
[----:B------:R-:W-:Y:S01]  /*0440*/  SHF.R.U32.HI R7, RZ, 0x17, R3 ;  /* 0x00000017ff077819 */ /* 0x000fe20000011603 */
[----:B------:R-:W-:Y:S01]  /*0450*/  BSSY.RECONVERGENT B1, `(.L_x_4) ;  /* 0x0000062000017945 */ /* 0x000fe20003800200 */
[----:B------:R-:W-:Y:S02]  /*0460*/  SHF.R.U32.HI R6, RZ, 0x17, R0 ;  /* 0x00000017ff067819 */ /* 0x000fe40000011600 */
[----:B------:R-:W-:Y:S02]  /*0470*/  LOP3.LUT R12, R7, 0xff, RZ, 0xc0, !PT ;  /* 0x000000ff070c7812 */ /* 0x000fe400078ec0ff */
[----:B------:R-:W-:-:S03]  /*0480*/  LOP3.LUT R10, R6, 0xff, RZ, 0xc0, !PT ;  /* 0x000000ff060a7812 */ /* 0x000fc600078ec0ff */
[----:B------:R-:W-:Y:S02]  /*0490*/  VIADD R8, R12, 0xffffffff ;  /* 0xffffffff0c087836 */ /* 0x000fe40000000000 */
[----:B------:R-:W-:-:S03]  /*04a0*/  VIADD R7, R10, 0xffffffff ;  /* 0xffffffff0a077836 */ /* 0x000fc60000000000 */
[----:B------:R-:W-:-:S04]  /*04b0*/  ISETP.GT.U32.AND P0, PT, R8, 0xfd, PT ;  /* 0x000000fd0800780c */ /* 0x000fc80003f04070 */
[----:B------:R-:W-:-:S13]  /*04c0*/  ISETP.GT.U32.OR P0, PT, R7, 0xfd, P0 ;  /* 0x000000fd0700780c */ /* 0x000fda0000704470 */
[----:B------:R-:W-:Y:S01]  /*04d0*/  @!P0 MOV R6, RZ ;  /* 0x000000ff00068202 */ /* 0x000fe20000000f00 */
[----:B------:R-:W-:Y:S06]  /*04e0*/  @!P0 BRA `(.L_x_5) ;  /* 0x00000000005c8947 */ /* 0x000fec0003800000 */
[----:B------:R-:W-:Y:S02]  /*04f0*/  FSETP.GTU.FTZ.AND P0, PT, |R0|, +INF , PT ;  /* 0x7f8000000000780b */ /* 0x000fe40003f1c200 */
[----:B------:R-:W-:-:S04]  /*0500*/  FSETP.GTU.FTZ.AND P1, PT, |R3|, +INF , PT ;  /* 0x7f8000000300780b */ /* 0x000fc80003f3c200 */
[----:B------:R-:W-:-:S13]  /*0510*/  PLOP3.LUT P0, PT, P0, P1, PT, 0xf8, 0x8f ;  /* 0x00000000008f781c */ /* 0x000fda0000703f70 */
[----:B------:R-:W-:Y:S05]  /*0520*/  @P0 BRA `(.L_x_6) ;  /* 0x00000004004c0947 */ /* 0x000fea0003800000 */
[----:B------:R-:W-:-:S13]  /*0530*/  LOP3.LUT P0, RZ, R3, 0x7fffffff, R0, 0xc8, !PT ;  /* 0x7fffffff03ff7812 */ /* 0x000fda000780c800 */
[----:B------:R-:W-:Y:S05]  /*0540*/  @!P0 BRA `(.L_x_7) ;  /* 0x00000004003c8947 */ /* 0x000fea0003800000 */
[C---:B------:R-:W-:Y:S02]  /*0550*/  FSETP.NEU.FTZ.AND P2, PT, |R0|.reuse, +INF , PT ;  /* 0x7f8000000000780b */ /* 0x040fe40003f5d200 */
[----:B------:R-:W-:Y:S02]  /*0560*/  FSETP.NEU.FTZ.AND P1, PT, |R3|, +INF , PT ;  /* 0x7f8000000300780b */ /* 0x000fe40003f3d200 */
[----:B------:R-:W-:-:S11]  /*0570*/  FSETP.NEU.FTZ.AND P0, PT, |R0|, +INF , PT ;  /* 0x7f8000000000780b */ /* 0x000fd60003f1d200 */
[----:B------:R-:W-:Y:S05]  /*0580*/  @!P1 BRA !P2, `(.L_x_7) ;  /* 0x00000004002c9947 */ /* 0x000fea0005000000 */
[----:B------:R-:W-:-:S04]  /*0590*/  LOP3.LUT P2, RZ, R0, 0x7fffffff, RZ, 0xc0, !PT ;  /* 0x7fffffff00ff7812 */ /* 0x000fc8000784c0ff */
[----:B------:R-:W-:-:S13]  /*05a0*/  PLOP3.LUT P1, PT, P1, P2, PT, 0x2f, 0xf2 ;  /* 0x0000000000f2781c */ /* 0x000fda0000f24577 */
[----:B------:R-:W-:Y:S05]  /*05b0*/  @P1 BRA `(.L_x_8) ;  /* 0x0000000400181947 */ /* 0x000fea0003800000 */
[----:B------:R-:W-:-:S04]  /*05c0*/  LOP3.LUT P1, RZ, R3, 0x7fffffff, RZ, 0xc0, !PT ;  /* 0x7fffffff03ff7812 */ /* 0x000fc8000782c0ff */
[----:B------:R-:W-:-:S13]  /*05d0*/  PLOP3.LUT P0, PT, P0, P1, PT, 0x2f, 0xf2 ;  /* 0x0000000000f2781c */ /* 0x000fda0000702577 */
[----:B------:R-:W-:Y:S05]  /*05e0*/  @P0 BRA `(.L_x_9) ;  /* 0x0000000400000947 */ /* 0x000fea0003800000 */
[----:B------:R-:W-:Y:S02]  /*05f0*/  ISETP.GE.AND P0, PT, R7, RZ, PT ;  /* 0x000000ff0700720c */ /* 0x000fe40003f06270 */
[----:B------:R-:W-:-:S11]  /*0600*/  ISETP.GE.AND P1, PT, R8, RZ, PT ;  /* 0x000000ff0800720c */ /* 0x000fd60003f26270 */
[----:B------:R-:W-:Y:S02]  /*0610*/  @P0 IMAD.MOV.U32 R6, RZ, RZ, RZ ;  /* 0x000000ffff060224 */ /* 0x000fe400078e00ff */
[----:B------:R-:W-:Y:S01]  /*0620*/  @!P0 FFMA R0, R0, 1.84467440737095516160e+19, RZ ;  /* 0x5f80000000008823 */ /* 0x000fe200000000ff */
[----:B------:R-:W-:Y:S02]  /*0630*/  @!P0 IMAD.MOV.U32 R6, RZ, RZ, -0x40 ;  /* 0xffffffc0ff068424 */ /* 0x000fe400078e00ff */
[----:B------:R-:W-:Y:S02]  /*0640*/  @!P1 FFMA R3, R3, 1.84467440737095516160e+19, RZ ;  /* 0x5f80000003039823 */ /* 0x000fe400000000ff */
[----:B------:R-:W-:-:S07]  /*0650*/  @!P1 VIADD R6, R6, 0x40 ;  /* 0x0000004006069836 */ /* 0x000fce0000000000 */
.L_x_5:
[----:B------:R-:W-:Y:S01]  /*0660*/  LEA R8, R12, 0xc0800000, 0x17 ;  /* 0xc08000000c087811 */ /* 0x000fe200078eb8ff */
[----:B------:R-:W-:Y:S03]  /*0670*/  BSSY.RECONVERGENT B2, `(.L_x_10) ;  /* 0x0000036000027945 */ /* 0x000fe60003800200 */
[----:B------:R-:W-:Y:S01]  /*0680*/  IADD3 R8, PT, PT, -R8, R3, RZ ;  /* 0x0000000308087210 */ /* 0x000fe20007ffe1ff */
[----:B------:R-:W-:-:S03]  /*0690*/  VIADD R3, R10, 0xffffff81 ;  /* 0xffffff810a037836 */ /* 0x000fc60000000000 */
[----:B------:R-:W0:Y:S01]  /*06a0*/  MUFU.RCP R7, R8 ;  /* 0x0000000800077308 */ /* 0x000e220000001000 */
[----:B------:R-:W-:Y:S01]  /*06b0*/  FADD.FTZ R9, -R8, -RZ ;  /* 0x800000ff08097221 */ /* 0x000fe20000010100 */
[----:B------:R-:W-:-:S03]  /*06c0*/  IMAD R0, R3, -0x800000, R0 ;  /* 0xff80000003007824 */ /* 0x000fc600078e0200 */
[----:B0-----:R-:W-:-:S04]  /*06d0*/  FFMA R10, R7, R9, 1 ;  /* 0x3f800000070a7423 */ /* 0x001fc80000000009 */
[----:B------:R-:W-:-:S04]  /*06e0*/  FFMA R14, R7, R10, R7 ;  /* 0x0000000a070e7223 */ /* 0x000fc80000000007 */
[----:B------:R-:W-:-:S04]  /*06f0*/  FFMA R7, R0, R14, RZ ;  /* 0x0000000e00077223 */ /* 0x000fc800000000ff */
[----:B------:R-:W-:-:S04]  /*0700*/  FFMA R10, R9, R7, R0 ;  /* 0x00000007090a7223 */ /* 0x000fc80000000000 */
[----:B------:R-:W-:Y:S01]  /*0710*/  FFMA R11, R14, R10, R7 ;  /* 0x0000000a0e0b7223 */ /* 0x000fe20000000007 */
[----:B------:R-:W-:-:S03]  /*0720*/  IADD3 R7, PT, PT, R3, 0x7f, -R12 ;  /* 0x0000007f03077810 */ /* 0x000fc60007ffe80c */
[----:B------:R-:W-:Y:S02]  /*0730*/  FFMA R10, R9, R11, R0 ;  /* 0x0000000b090a7223 */ /* 0x000fe40000000000 */
[----:B------:R-:W-:Y:S02]  /*0740*/  IMAD.IADD R7, R7, 0x1, R6 ;  /* 0x0000000107077824 */ /* 0x000fe400078e0206 */
[----:B------:R-:W-:-:S05]  /*0750*/  FFMA R0, R14, R10, R11 ;  /* 0x0000000a0e007223 */ /* 0x000fca000000000b */
[----:B------:R-:W-:-:S04]  /*0760*/  SHF.R.U32.HI R3, RZ, 0x17, R0 ;  /* 0x00000017ff037819 */ /* 0x000fc80000011600 */
[----:B------:R-:W-:-:S05]  /*0770*/  LOP3.LUT R3, R3, 0xff, RZ, 0xc0, !PT ;  /* 0x000000ff03037812 */ /* 0x000fca00078ec0ff */
[----:B------:R-:W-:-:S05]  /*0780*/  IMAD.IADD R9, R3, 0x1, R7 ;  /* 0x0000000103097824 */ /* 0x000fca00078e0207 */
[----:B------:R-:W-:-:S04]  /*0790*/  IADD3 R3, PT, PT, R9, -0x1, RZ ;  /* 0xffffffff09037810 */ /* 0x000fc80007ffe0ff */
[----:B------:R-:W-:-:S13]  /*07a0*/  ISETP.GE.U32.AND P0, PT, R3, 0xfe, PT ;  /* 0x000000fe0300780c */ /* 0x000fda0003f06070 */
[----:B------:R-:W-:Y:S05]  /*07b0*/  @!P0 BRA `(.L_x_11) ;  /* 0x0000000000808947 */ /* 0x000fea0003800000 */
[----:B------:R-:W-:-:S13]  /*07c0*/  ISETP.GT.AND P0, PT, R9, 0xfe, PT ;  /* 0x000000fe0900780c */ /* 0x000fda0003f04270 */
[----:B------:R-:W-:Y:S05]  /*07d0*/  @P0 BRA `(.L_x_12) ;  /* 0x00000000006c0947 */ /* 0x000fea0003800000 */
[----:B------:R-:W-:-:S13]  /*07e0*/  ISETP.GE.AND P0, PT, R9, 0x1, PT ;  /* 0x000000010900780c */ /* 0x000fda0003f06270 */
[----:B------:R-:W-:Y:S05]  /*07f0*/  @P0 BRA `(.L_x_13) ;  /* 0x0000000000740947 */ /* 0x000fea0003800000 */
[----:B------:R-:W-:Y:S02]  /*0800*/  ISETP.GE.AND P0, PT, R9, -0x18, PT ;  /* 0xffffffe80900780c */ /* 0x000fe40003f06270 */
[----:B------:R-:W-:-:S11]  /*0810*/  LOP3.LUT R0, R0, 0x80000000, RZ, 0xc0, !PT ;  /* 0x8000000000007812 */ /* 0x000fd600078ec0ff */
[----:B------:R-:W-:Y:S05]  /*0820*/  @!P0 BRA `(.L_x_13) ;  /* 0x0000000000688947 */ /* 0x000fea0003800000 */
[CCC-:B------:R-:W-:Y:S01]  /*0830*/  FFMA.RZ R3, R14.reuse, R10.reuse, R11.reuse ;  /* 0x0000000a0e037223 */ /* 0x1c0fe2000000c00b */
[C---:B------:R-:W-:Y:S02]  /*0840*/  VIADD R8, R9.reuse, 0x20 ;  /* 0x0000002009087836 */ /* 0x040fe40000000000 */
[CCC-:B------:R-:W-:Y:S01]  /*0850*/  FFMA.RM R6, R14.reuse, R10.reuse, R11.reuse ;  /* 0x0000000a0e067223 */ /* 0x1c0fe2000000400b */
[----:B------:R-:W-:Y:S02]  /*0860*/  ISETP.NE.AND P2, PT, R9, RZ, PT ;  /* 0x000000ff0900720c */ /* 0x000fe40003f45270 */
[----:B------:R-:W-:Y:S01]  /*0870*/  LOP3.LUT R7, R3, 0x7fffff, RZ, 0xc0, !PT ;  /* 0x007fffff03077812 */ /* 0x000fe200078ec0ff */
[----:B------:R-:W-:Y:S01]  /*0880*/  FFMA.RP R3, R14, R10, R11 ;  /* 0x0000000a0e037223 */ /* 0x000fe2000000800b */
[----:B------:R-:W-:Y:S01]  /*0890*/  ISETP.NE.AND P1, PT, R9, RZ, PT ;  /* 0x000000ff0900720c */ /* 0x000fe20003f25270 */
[----:B------:R-:W-:Y:S01]  /*08a0*/  IMAD.MOV R9, RZ, RZ, -R9 ;  /* 0x000000ffff097224 */ /* 0x000fe200078e0a09 */
[----:B------:R-:W-:-:S02]  /*08b0*/  LOP3.LUT R7, R7, 0x800000, RZ, 0xfc, !PT ;  /* 0x0080000007077812 */ /* 0x000fc400078efcff */
[----:B------:R-:W-:Y:S02]  /*08c0*/  FSETP.NEU.FTZ.AND P0, PT, R3, R6, PT ;  /* 0x000000060300720b */ /* 0x000fe40003f1d000 */
[----:B------:R-:W-:Y:S02]  /*08d0*/  SHF.L.U32 R8, R7, R8, RZ ;  /* 0x0000000807087219 */ /* 0x000fe400000006ff */
[----:B------:R-:W-:Y:S02]  /*08e0*/  SEL R6, R9, RZ, P2 ;  /* 0x000000ff09067207 */ /* 0x000fe40001000000 */
[----:B------:R-:W-:Y:S02]  /*08f0*/  ISETP.NE.AND P1, PT, R8, RZ, P1 ;  /* 0x000000ff0800720c */ /* 0x000fe40000f25270 */
[----:B------:R-:W-:Y:S02]  /*0900*/  SHF.R.U32.HI R6, RZ, R6, R7 ;  /* 0x00000006ff067219 */ /* 0x000fe40000011607 */
[----:B------:R-:W-:-:S02]  /*0910*/  PLOP3.LUT P0, PT, P0, P1, PT, 0xf8, 0x8f ;  /* 0x00000000008f781c */ /* 0x000fc40000703f70 */
[----:B------:R-:W-:Y:S02]  /*0920*/  SHF.R.U32.HI R8, RZ, 0x1, R6 ;  /* 0x00000001ff087819 */ /* 0x000fe40000011606 */
[----:B------:R-:W-:-:S04]  /*0930*/  SEL R3, RZ, 0x1, !P0 ;  /* 0x00000001ff037807 */ /* 0x000fc80004000000 */
[----:B------:R-:W-:-:S04]  /*0940*/  LOP3.LUT R3, R3, 0x1, R8, 0xf8, !PT ;  /* 0x0000000103037812 */ /* 0x000fc800078ef808 */
[----:B------:R-:W-:-:S05]  /*0950*/  LOP3.LUT R3, R3, R6, RZ, 0xc0, !PT ;  /* 0x0000000603037212 */ /* 0x000fca00078ec0ff */
[----:B------:R-:W-:-:S05]  /*0960*/  IMAD.IADD R3, R8, 0x1, R3 ;  /* 0x0000000108037824 */ /* 0x000fca00078e0203 */
[----:B------:R-:W-:Y:S01]  /*0970*/  LOP3.LUT R0, R3, R0, RZ, 0xfc, !PT ;  /* 0x0000000003007212 */ /* 0x000fe200078efcff */
[----:B------:R-:W-:Y:S06]  /*0980*/  BRA `(.L_x_13) ;  /* 0x0000000000107947 */ /* 0x000fec0003800000 */
.L_x_12:
[----:B------:R-:W-:-:S04]  /*0990*/  LOP3.LUT R0, R0, 0x80000000, RZ, 0xc0, !PT ;  /* 0x8000000000007812 */ /* 0x000fc800078ec0ff */
[----:B------:R-:W-:Y:S01]  /*09a0*/  LOP3.LUT R0, R0, 0x7f800000, RZ, 0xfc, !PT ;  /* 0x7f80000000007812 */ /* 0x000fe200078efcff */
[----:B------:R-:W-:Y:S06]  /*09b0*/  BRA `(.L_x_13) ;  /* 0x0000000000047947 */ /* 0x000fec0003800000 */
.L_x_11:
[----:B------:R-:W-:-:S07]  /*09c0*/  LEA R0, R7, R0, 0x17 ;  /* 0x0000000007007211 */ /* 0x000fce00078eb8ff */
.L_x_13:
[----:B------:R-:W-:Y:S05]  /*09d0*/  BSYNC.RECONVERGENT B2 ;  /* 0x0000000000027941 */ /* 0x000fea0003800200 */
.L_x_10:
[----:B------:R-:W-:Y:S05]  /*09e0*/  BRA `(.L_x_14) ;  /* 0x0000000000207947 */ /* 0x000fea0003800000 */
.L_x_9:
[----:B------:R-:W-:-:S04]  /*09f0*/  LOP3.LUT R0, R3, 0x80000000, R0, 0x48, !PT ;  /* 0x8000000003007812 */ /* 0x000fc800078e4800 */
[----:B------:R-:W-:Y:S01]  /*0a00*/  LOP3.LUT R0, R0, 0x7f800000, RZ, 0xfc, !PT ;  /* 0x7f80000000007812 */ /* 0x000fe200078efcff */
[----:B------:R-:W-:Y:S06]  /*0a10*/  BRA `(.L_x_14) ;  /* 0x0000000000147947 */ /* 0x000fec0003800000 */
.L_x_8:
[----:B------:R-:W-:Y:S01]  /*0a20*/  LOP3.LUT R0, R3, 0x80000000, R0, 0x48, !PT ;  /* 0x8000000003007812 */ /* 0x000fe200078e4800 */
[----:B------:R-:W-:Y:S06]  /*0a30*/  BRA `(.L_x_14) ;  /* 0x00000000000c7947 */ /* 0x000fec0003800000 */
.L_x_7:
[----:B------:R-:W0:Y:S01]  /*0a40*/  MUFU.RSQ R0, -QNAN ;  /* 0xffc0000000007908 */ /* 0x000e220000001400 */
[----:B------:R-:W-:Y:S05]  /*0a50*/  BRA `(.L_x_14) ;  /* 0x0000000000047947 */ /* 0x000fea0003800000 */
.L_x_6:
[----:B------:R-:W-:-:S07]  /*0a60*/  FADD.FTZ R0, R0, R3 ;  /* 0x0000000300007221 */ /* 0x000fce0000010000 */
.L_x_14:
[----:B------:R-:W-:Y:S05]  /*0a70*/  BSYNC.RECONVERGENT B1 ;  /* 0x0000000000017941 */ /* 0x000fea0003800200 */
.L_x_4:
[----:B------:R-:W-:Y:S02]  /*0a80*/  IMAD.MOV.U32 R6, RZ, RZ, R4 ;  /* 0x000000ffff067224 */ /* 0x000fe400078e0004 */
[----:B------:R-:W-:-:S04]  /*0a90*/  IMAD.MOV.U32 R7, RZ, RZ, 0x0 ;  /* 0x00000000ff077424 */ /* 0x000fc800078e00ff */
[----:B0-----:R-:W-:Y:S05]  /*0aa0*/  RET.REL.NODEC R6 `(_Z20kern_fourierwaveletsP6float2iif) ;  /* 0xfffffff406547950 */ /* 0x001fea0003c3ffff */
.L_x_15:
[----:B------:R-:W-:-:S00]  /*0ab0*/  BRA `(.L_x_15) ;  /* 0xfffffffc00fc7947 */ /* 0x000fc0000383ffff */
[----:B------:R-:W-:-:S00]  /*0ac0*/  NOP ;  /* 0x0000000000007918 */ /* 0x000fc00000000000 */
        /* <DEDUP_REMOVED lines=11> */
.L_x_16:


//--------------------- .nv.shared.reserved.0     --------------------------
	.section	.nv.shared.reserved.0,"aw",@nobits
	.weak		__nv_reservedSMEM_offset_0_alias
	.size		__nv_reservedSMEM_offset_0_alias, 0, 64
	.other		__nv_reservedSMEM_offset_0_alias,@"STO_CUDA_RESERVED_SHARED STV_DEFAULT"
__nv_reservedSMEM_offset_0_alias:
	.zero		0
	.zero		64


//--------------------- .nv.constant0._Z20kern_fourierwaveletsP6float2iif --------------------------
	.section	.nv.constant0._Z20kern_fourierwaveletsP6float2iif,"a",@progbits
	.sectionflags	@""
	.align	4
.nv.constant0._Z20kern_fourierwaveletsP6float2iif:
	.zero		916


//--------------------- SYMBOLS --------------------------

	.type		.nv.reservedSmem.offset0,@object
	.size		.nv.reservedSmem.offset0,0x4
